//
// Generated by NVIDIA NVVM Compiler
//
// Compiler Build ID: CL-36424714
// Cuda compilation tools, release 13.0, V13.0.88
// Based on NVVM 20.0.0
//

.version 9.0
.target sm_100
.address_size 64

	// .globl	_Z20matrixMultiplySharedPfS_S_iiiiii
// _ZZ20matrixMultiplySharedPfS_S_iiiiiiE2sA has been demoted
// _ZZ20matrixMultiplySharedPfS_S_iiiiiiE2sB has been demoted

.visible .entry _Z20matrixMultiplySharedPfS_S_iiiiii(
	.param .u64 .ptr .align 1 _Z20matrixMultiplySharedPfS_S_iiiiii_param_0,
	.param .u64 .ptr .align 1 _Z20matrixMultiplySharedPfS_S_iiiiii_param_1,
	.param .u64 .ptr .align 1 _Z20matrixMultiplySharedPfS_S_iiiiii_param_2,
	.param .u32 _Z20matrixMultiplySharedPfS_S_iiiiii_param_3,
	.param .u32 _Z20matrixMultiplySharedPfS_S_iiiiii_param_4,
	.param .u32 _Z20matrixMultiplySharedPfS_S_iiiiii_param_5,
	.param .u32 _Z20matrixMultiplySharedPfS_S_iiiiii_param_6,
	.param .u32 _Z20matrixMultiplySharedPfS_S_iiiiii_param_7,
	.param .u32 _Z20matrixMultiplySharedPfS_S_iiiiii_param_8
)
{
	.reg .pred 	%p<39>;
	.reg .b32 	%r<107>;
	.reg .b32 	%f<85>;
	.reg .b64 	%rd<30>;
	// demoted variable
	.shared .align 4 .b8 _ZZ20matrixMultiplySharedPfS_S_iiiiiiE2sA[16];
	// demoted variable
	.shared .align 4 .b8 _ZZ20matrixMultiplySharedPfS_S_iiiiiiE2sB[16];
	ld.param.u64 	%rd4, [_Z20matrixMultiplySharedPfS_S_iiiiii_param_0];
	ld.param.u64 	%rd5, [_Z20matrixMultiplySharedPfS_S_iiiiii_param_1];
	ld.param.u32 	%r52, [_Z20matrixMultiplySharedPfS_S_iiiiii_param_3];
	ld.param.u32 	%r53, [_Z20matrixMultiplySharedPfS_S_iiiiii_param_4];
	ld.param.u32 	%r54, [_Z20matrixMultiplySharedPfS_S_iiiiii_param_5];
	ld.param.u32 	%r55, [_Z20matrixMultiplySharedPfS_S_iiiiii_param_6];
	cvta.to.global.u64 	%rd1, %rd5;
	cvta.to.global.u64 	%rd2, %rd4;
	mov.u32 	%r58, %ntid.y;
	mov.u32 	%r59, %ctaid.y;
	mov.u32 	%r1, %tid.y;
	mad.lo.s32 	%r2, %r58, %r59, %r1;
	mov.u32 	%r60, %ntid.x;
	mov.u32 	%r61, %ctaid.x;
	mov.u32 	%r3, %tid.x;
	mad.lo.s32 	%r4, %r60, %r61, %r3;
	shl.b32 	%r62, %r1, 3;
	mov.u32 	%r63, _ZZ20matrixMultiplySharedPfS_S_iiiiiiE2sA;
	add.s32 	%r5, %r63, %r62;
	shl.b32 	%r64, %r3, 2;
	add.s32 	%r6, %r5, %r64;
	mov.b32 	%r65, 0;
	st.shared.u32 	[%r6], %r65;
	mov.u32 	%r66, _ZZ20matrixMultiplySharedPfS_S_iiiiiiE2sB;
	add.s32 	%r67, %r66, %r62;
	add.s32 	%r7, %r67, %r64;
	st.shared.u32 	[%r7], %r65;
	setp.lt.s32 	%p1, %r53, 0;
	mov.f32 	%f84, 0f00000000;
	@%p1 bra 	$L__BB0_27;
	add.s32 	%r69, %r53, -1;
	shr.u32 	%r70, %r69, 31;
	add.s32 	%r71, %r69, %r70;
	shr.s32 	%r72, %r71, 1;
	mul.lo.s32 	%r8, %r53, %r2;
	add.s32 	%r9, %r66, %r64;
	add.s32 	%r10, %r72, 1;
	and.b32  	%r11, %r10, 3;
	setp.lt.u32 	%p2, %r53, 7;
	mov.f32 	%f84, 0f00000000;
	mov.b32 	%r101, 0;
	@%p2 bra 	$L__BB0_20;
	and.b32  	%r101, %r10, 2147483644;
	neg.s32 	%r100, %r101;
	add.s32 	%r75, %r1, 6;
	mad.lo.s32 	%r98, %r55, %r75, %r4;
	add.s32 	%r76, %r1, 4;
	mad.lo.s32 	%r97, %r55, %r76, %r4;
	add.s32 	%r77, %r1, 2;
	mad.lo.s32 	%r96, %r55, %r77, %r4;
	mad.lo.s32 	%r95, %r1, %r55, %r4;
	add.s32 	%r93, %r3, %r8;
	mov.f32 	%f84, 0f00000000;
	mov.u32 	%r94, %r3;
	mov.u32 	%r99, %r1;
$L__BB0_3:
	setp.ge.s32 	%p3, %r2, %r52;
	setp.ge.u32 	%p4, %r94, %r53;
	mov.f32 	%f71, 0f00000000;
	or.pred  	%p5, %p3, %p4;
	@%p5 bra 	$L__BB0_5;
	mul.wide.u32 	%rd6, %r93, 4;
	add.s64 	%rd7, %rd2, %rd6;
	ld.global.f32 	%f71, [%rd7];
$L__BB0_5:
	setp.ge.s32 	%p6, %r4, %r55;
	st.shared.f32 	[%r6], %f71;
	setp.ge.u32 	%p7, %r99, %r54;
	mov.f32 	%f72, 0f00000000;
	or.pred  	%p8, %p6, %p7;
	@%p8 bra 	$L__BB0_7;
	mul.wide.u32 	%rd8, %r95, 4;
	add.s64 	%rd9, %rd1, %rd8;
	ld.global.f32 	%f72, [%rd9];
$L__BB0_7:
	st.shared.f32 	[%r7], %f72;
	bar.sync 	0;
	ld.shared.f32 	%f38, [%r5];
	ld.shared.f32 	%f39, [%r9];
	fma.rn.f32 	%f40, %f38, %f39, %f84;
	ld.shared.f32 	%f41, [%r5+4];
	ld.shared.f32 	%f42, [%r9+8];
	fma.rn.f32 	%f6, %f41, %f42, %f40;
	add.s32 	%r78, %r94, 2;
	setp.ge.u32 	%p10, %r78, %r53;
	mov.f32 	%f73, 0f00000000;
	or.pred  	%p11, %p3, %p10;
	@%p11 bra 	$L__BB0_9;
	add.s32 	%r79, %r93, 2;
	mul.wide.u32 	%rd10, %r79, 4;
	add.s64 	%rd11, %rd2, %rd10;
	ld.global.f32 	%f73, [%rd11];
$L__BB0_9:
	st.shared.f32 	[%r6], %f73;
	add.s32 	%r80, %r99, 2;
	setp.ge.u32 	%p13, %r80, %r54;
	mov.f32 	%f74, 0f00000000;
	or.pred  	%p14, %p6, %p13;
	@%p14 bra 	$L__BB0_11;
	mul.wide.u32 	%rd12, %r96, 4;
	add.s64 	%rd13, %rd1, %rd12;
	ld.global.f32 	%f74, [%rd13];
$L__BB0_11:
	st.shared.f32 	[%r7], %f74;
	bar.sync 	0;
	ld.shared.f32 	%f45, [%r5];
	ld.shared.f32 	%f46, [%r9];
	fma.rn.f32 	%f47, %f45, %f46, %f6;
	ld.shared.f32 	%f48, [%r5+4];
	ld.shared.f32 	%f49, [%r9+8];
	fma.rn.f32 	%f11, %f48, %f49, %f47;
	add.s32 	%r81, %r94, 4;
	setp.ge.u32 	%p16, %r81, %r53;
	mov.f32 	%f75, 0f00000000;
	or.pred  	%p17, %p3, %p16;
	@%p17 bra 	$L__BB0_13;
	add.s32 	%r82, %r93, 4;
	mul.wide.u32 	%rd14, %r82, 4;
	add.s64 	%rd15, %rd2, %rd14;
	ld.global.f32 	%f75, [%rd15];
$L__BB0_13:
	st.shared.f32 	[%r6], %f75;
	add.s32 	%r83, %r99, 4;
	setp.ge.u32 	%p19, %r83, %r54;
	mov.f32 	%f76, 0f00000000;
	or.pred  	%p20, %p6, %p19;
	@%p20 bra 	$L__BB0_15;
	mul.wide.u32 	%rd16, %r97, 4;
	add.s64 	%rd17, %rd1, %rd16;
	ld.global.f32 	%f76, [%rd17];
$L__BB0_15:
	st.shared.f32 	[%r7], %f76;
	bar.sync 	0;
	ld.shared.f32 	%f52, [%r5];
	ld.shared.f32 	%f53, [%r9];
	fma.rn.f32 	%f54, %f52, %f53, %f11;
	ld.shared.f32 	%f55, [%r5+4];
	ld.shared.f32 	%f56, [%r9+8];
	fma.rn.f32 	%f16, %f55, %f56, %f54;
	add.s32 	%r84, %r94, 6;
	setp.ge.u32 	%p22, %r84, %r53;
	mov.f32 	%f77, 0f00000000;
	or.pred  	%p23, %p3, %p22;
	@%p23 bra 	$L__BB0_17;
	add.s32 	%r85, %r93, 6;
	mul.wide.u32 	%rd18, %r85, 4;
	add.s64 	%rd19, %rd2, %rd18;
	ld.global.f32 	%f77, [%rd19];
$L__BB0_17:
	st.shared.f32 	[%r6], %f77;
	add.s32 	%r86, %r99, 6;
	setp.ge.u32 	%p25, %r86, %r54;
	mov.f32 	%f78, 0f00000000;
	or.pred  	%p26, %p6, %p25;
	@%p26 bra 	$L__BB0_19;
	mul.wide.u32 	%rd20, %r98, 4;
	add.s64 	%rd21, %rd1, %rd20;
	ld.global.f32 	%f78, [%rd21];
$L__BB0_19:
	st.shared.f32 	[%r7], %f78;
	bar.sync 	0;
	ld.shared.f32 	%f58, [%r5];
	ld.shared.f32 	%f59, [%r9];
	fma.rn.f32 	%f60, %f58, %f59, %f16;
	ld.shared.f32 	%f61, [%r5+4];
	ld.shared.f32 	%f62, [%r9+8];
	fma.rn.f32 	%f84, %f61, %f62, %f60;
	add.s32 	%r100, %r100, 4;
	add.s32 	%r99, %r99, 8;
	shl.b32 	%r87, %r55, 3;
	add.s32 	%r98, %r98, %r87;
	add.s32 	%r97, %r97, %r87;
	add.s32 	%r96, %r96, %r87;
	add.s32 	%r95, %r95, %r87;
	add.s32 	%r94, %r94, 8;
	add.s32 	%r93, %r93, 8;
	setp.ne.s32 	%p27, %r100, 0;
	@%p27 bra 	$L__BB0_3;
$L__BB0_20:
	setp.eq.s32 	%p28, %r11, 0;
	@%p28 bra 	$L__BB0_27;
	shl.b32 	%r88, %r101, 1;
	add.s32 	%r105, %r1, %r88;
	mad.lo.s32 	%r106, %r55, %r105, %r4;
	shl.b32 	%r38, %r55, 1;
	add.s32 	%r103, %r3, %r88;
	add.s32 	%r104, %r103, %r8;
	neg.s32 	%r102, %r11;
$L__BB0_22:
	.pragma "nounroll";
	setp.ge.s32 	%p29, %r2, %r52;
	setp.ge.u32 	%p30, %r103, %r53;
	mov.f32 	%f82, 0f00000000;
	or.pred  	%p31, %p29, %p30;
	@%p31 bra 	$L__BB0_24;
	mul.wide.u32 	%rd22, %r104, 4;
	add.s64 	%rd23, %rd2, %rd22;
	ld.global.f32 	%f82, [%rd23];
$L__BB0_24:
	setp.ge.s32 	%p32, %r4, %r55;
	st.shared.f32 	[%r6], %f82;
	setp.ge.u32 	%p33, %r105, %r54;
	mov.f32 	%f83, 0f00000000;
	or.pred  	%p34, %p32, %p33;
	@%p34 bra 	$L__BB0_26;
	mul.wide.u32 	%rd24, %r106, 4;
	add.s64 	%rd25, %rd1, %rd24;
	ld.global.f32 	%f83, [%rd25];
$L__BB0_26:
	st.shared.f32 	[%r7], %f83;
	bar.sync 	0;
	ld.shared.f32 	%f65, [%r5];
	ld.shared.f32 	%f66, [%r9];
	fma.rn.f32 	%f67, %f65, %f66, %f84;
	ld.shared.f32 	%f68, [%r5+4];
	ld.shared.f32 	%f69, [%r9+8];
	fma.rn.f32 	%f84, %f68, %f69, %f67;
	add.s32 	%r106, %r106, %r38;
	add.s32 	%r105, %r105, 2;
	add.s32 	%r104, %r104, 2;
	add.s32 	%r103, %r103, 2;
	add.s32 	%r102, %r102, 1;
	setp.ne.s32 	%p35, %r102, 0;
	@%p35 bra 	$L__BB0_22;
$L__BB0_27:
	ld.param.u32 	%r91, [_Z20matrixMultiplySharedPfS_S_iiiiii_param_8];
	ld.param.u32 	%r90, [_Z20matrixMultiplySharedPfS_S_iiiiii_param_7];
	setp.ge.s32 	%p36, %r2, %r90;
	setp.ge.s32 	%p37, %r4, %r91;
	or.pred  	%p38, %p36, %p37;
	@%p38 bra 	$L__BB0_29;
	ld.param.u32 	%r92, [_Z20matrixMultiplySharedPfS_S_iiiiii_param_8];
	ld.param.u64 	%rd29, [_Z20matrixMultiplySharedPfS_S_iiiiii_param_2];
	mad.lo.s32 	%r89, %r92, %r2, %r4;
	cvta.to.global.u64 	%rd26, %rd29;
	mul.wide.s32 	%rd27, %r89, 4;
	add.s64 	%rd28, %rd26, %rd27;
	st.global.f32 	[%rd28], %f84;
$L__BB0_29:
	ret;

}
	// .globl	_Z21reluActivationForwardPfS_ii
.visible .entry _Z21reluActivationForwardPfS_ii(
	.param .u64 .ptr .align 1 _Z21reluActivationForwardPfS_ii_param_0,
	.param .u64 .ptr .align 1 _Z21reluActivationForwardPfS_ii_param_1,
	.param .u32 _Z21reluActivationForwardPfS_ii_param_2,
	.param .u32 _Z21reluActivationForwardPfS_ii_param_3
)
{
	.reg .pred 	%p<2>;
	.reg .b32 	%r<8>;
	.reg .b32 	%f<3>;
	.reg .b64 	%rd<8>;

	ld.param.u64 	%rd1, [_Z21reluActivationForwardPfS_ii_param_0];
	ld.param.u64 	%rd2, [_Z21reluActivationForwardPfS_ii_param_1];
	ld.param.u32 	%r2, [_Z21reluActivationForwardPfS_ii_param_2];
	ld.param.u32 	%r3, [_Z21reluActivationForwardPfS_ii_param_3];
	mov.u32 	%r4, %ctaid.x;
	mov.u32 	%r5, %ntid.x;
	mov.u32 	%r6, %tid.x;
	mad.lo.s32 	%r1, %r4, %r5, %r6;
	mul.lo.s32 	%r7, %r3, %r2;
	setp.ge.s32 	%p1, %r1, %r7;
	@%p1 bra 	$L__BB1_2;
	cvta.to.global.u64 	%rd3, %rd1;
	cvta.to.global.u64 	%rd4, %rd2;
	mul.wide.s32 	%rd5, %r1, 4;
	add.s64 	%rd6, %rd3, %rd5;
	ld.global.f32 	%f1, [%rd6];
	max.f32 	%f2, %f1, 0f00000000;
	add.s64 	%rd7, %rd4, %rd5;
	st.global.f32 	[%rd7], %f2;
$L__BB1_2:
	ret;

}


// ===== COMPILED SASS (sm_100) =====

	.target	sm_100

	.elftype	@"ET_EXEC"


//--------------------- .note.nv.tkinfo           --------------------------
	.section	.note.nv.tkinfo,"",@"SHT_NOTE"
	.sectionflags	@"SHF_NOTE_NV_TKINFO"
	.tkinfo
        /*0018*/ 	.word	0x00000002
        /*0030*/ 	.string	""
        /*0030*/ 	.string	"ptxas"
        /*0030*/ 	.string	"Cuda compilation tools, release 13.0, V13.0.88"
        /*0030*/ 	.string	"Build cuda_13.0.r13.0/compiler.36424714_0"
        /*0030*/ 	.string	"-arch sm_100 -m 64 "



//--------------------- .note.nv.cuinfo           --------------------------
	.section	.note.nv.cuinfo,"",@"SHT_NOTE"
	.sectionflags	@"SHF_NOTE_NV_CUINFO"
        /*0018*/ 	.short	0x0002
        /*001a*/ 	.short	0x0064
        /*001c*/ 	.short	0x0082
	.zero		2


//--------------------- .nv.info                  --------------------------
	.section	.nv.info,"",@"SHT_CUDA_INFO"
	.align	4


	//----- nvinfo : EIATTR_REGCOUNT
	.align		4
        /*0000*/ 	.byte	0x04, 0x2f
        /*0002*/ 	.short	(.L_1 - .L_0)
	.align		4
.L_0:
        /*0004*/ 	.word	index@(_Z20matrixMultiplySharedPfS_S_iiiiii)
        /*0008*/ 	.word	0x00000020


	//----- nvinfo : EIATTR_FRAME_SIZE
	.align		4
.L_1:
        /*000c*/ 	.byte	0x04, 0x11
        /*000e*/ 	.short	(.L_3 - .L_2)
	.align		4
.L_2:
        /*0010*/ 	.word	index@(_Z20matrixMultiplySharedPfS_S_iiiiii)
        /*0014*/ 	.word	0x00000000


	//----- nvinfo : EIATTR_REGCOUNT
	.align		4
.L_3:
        /*0018*/ 	.byte	0x04, 0x2f
        /*001a*/ 	.short	(.L_5 - .L_4)
	.align		4
.L_4:
        /*001c*/ 	.word	index@(_Z21reluActivationForwardPfS_ii)
        /*0020*/ 	.word	0x0000000a


	//----- nvinfo : EIATTR_FRAME_SIZE
	.align		4
.L_5:
        /*0024*/ 	.byte	0x04, 0x11
        /*0026*/ 	.short	(.L_7 - .L_6)
	.align		4
.L_6:
        /*0028*/ 	.word	index@(_Z21reluActivationForwardPfS_ii)
        /*002c*/ 	.word	0x00000000


	//----- nvinfo : EIATTR_MIN_STACK_SIZE
	.align		4
.L_7:
        /*0030*/ 	.byte	0x04, 0x12
        /*0032*/ 	.short	(.L_9 - .L_8)
	.align		4
.L_8:
        /*0034*/ 	.word	index@(_Z21reluActivationForwardPfS_ii)
        /*0038*/ 	.word	0x00000000


	//----- nvinfo : EIATTR_MIN_STACK_SIZE
	.align		4
.L_9:
        /*003c*/ 	.byte	0x04, 0x12
        /*003e*/ 	.short	(.L_11 - .L_10)
	.align		4
.L_10:
        /*0040*/ 	.word	index@(_Z20matrixMultiplySharedPfS_S_iiiiii)
        /*0044*/ 	.word	0x00000000
.L_11:


//--------------------- .nv.compat                --------------------------
	.section	.nv.compat,"",@"SHT_CUDA_COMPAT_INFO"
	.align	4
        /*0000*/ 	.byte	0x02, 0x09, 0x00, 0x00, 0x02, 0x02, 0x01, 0x00, 0x02, 0x05, 0x05, 0x00, 0x03, 0x07, 0x01, 0x01
        /*0010*/ 	.byte	0x02, 0x03, 0x00, 0x00, 0x02, 0x06, 0x01, 0x00, 0x04, 0x0b, 0x08, 0x00, 0x09, 0x00, 0x00, 0x00
        /*0020*/ 	.byte	0x00, 0x00, 0x00, 0x00


//--------------------- .nv.info._Z21reluActivationForwardPfS_ii --------------------------
	.section	.nv.info._Z21reluActivationForwardPfS_ii,"",@"SHT_CUDA_INFO"
	.sectionflags	@""
	.align	4


	//----- nvinfo : EIATTR_CUDA_API_VERSION
	.align		4
        /*0000*/ 	.byte	0x04, 0x37
        /*0002*/ 	.short	(.L_13 - .L_12)
.L_12:
        /*0004*/ 	.word	0x00000082


	//----- nvinfo : EIATTR_KPARAM_INFO
	.align		4
.L_13:
        /*0008*/ 	.byte	0x04, 0x17
        /*000a*/ 	.short	(.L_15 - .L_14)
.L_14:
        /*000c*/ 	.word	0x00000000
        /*0010*/ 	.short	0x0003
        /*0012*/ 	.short	0x0014
        /*0014*/ 	.byte	0x00, 0xf0, 0x11, 0x00


	//----- nvinfo : EIATTR_KPARAM_INFO
	.align		4
.L_15:
        /*0018*/ 	.byte	0x04, 0x17
        /*001a*/ 	.short	(.L_17 - .L_16)
.L_16:
        /*001c*/ 	.word	0x00000000
        /*0020*/ 	.short	0x0002
        /*0022*/ 	.short	0x0010
        /*0024*/ 	.byte	0x00, 0xf0, 0x11, 0x00


	//----- nvinfo : EIATTR_KPARAM_INFO
	.align		4
.L_17:
        /*0028*/ 	.byte	0x04, 0x17
        /*002a*/ 	.short	(.L_19 - .L_18)
.L_18:
        /*002c*/ 	.word	0x00000000
        /*0030*/ 	.short	0x0001
        /*0032*/ 	.short	0x0008
        /*0034*/ 	.byte	0x00, 0xf5, 0x21, 0x00


	//----- nvinfo : EIATTR_KPARAM_INFO
	.align		4
.L_19:
        /*0038*/ 	.byte	0x04, 0x17
        /*003a*/ 	.short	(.L_21 - .L_20)
.L_20:
        /*003c*/ 	.word	0x00000000
        /*0040*/ 	.short	0x0000
        /*0042*/ 	.short	0x0000
        /*0044*/ 	.byte	0x00, 0xf5, 0x21, 0x00


	//----- nvinfo : EIATTR_SPARSE_MMA_MASK
	.align		4
.L_21:
        /*0048*/ 	.byte	0x03, 0x50
        /*004a*/ 	.short	0x0000


	//----- nvinfo : EIATTR_MAXREG_COUNT
	.align		4
        /*004c*/ 	.byte	0x03, 0x1b
        /*004e*/ 	.short	0x00ff


	//----- nvinfo : EIATTR_MERCURY_ISA_VERSION
	.align		4
        /*0050*/ 	.byte	0x03, 0x5f
        /*0052*/ 	.short	0x0101


	//----- nvinfo : EIATTR_VRC_CTA_INIT_COUNT
	.align		4
        /*0054*/ 	.byte	0x02, 0x4a
	.zero		1
	.zero		1


	//----- nvinfo : EIATTR_EXIT_INSTR_OFFSETS
	.align		4
        /*0058*/ 	.byte	0x04, 0x1c
        /*005a*/ 	.short	(.L_23 - .L_22)


	//   ....[0]....
.L_22:
        /*005c*/ 	.word	0x00000080


	//   ....[1]....
        /*0060*/ 	.word	0x00000110


	//----- nvinfo : EIATTR_CBANK_PARAM_SIZE
	.align		4
.L_23:
        /*0064*/ 	.byte	0x03, 0x19
        /*0066*/ 	.short	0x0018


	//----- nvinfo : EIATTR_PARAM_CBANK
	.align		4
        /*0068*/ 	.byte	0x04, 0x0a
        /*006a*/ 	.short	(.L_25 - .L_24)
	.align		4
.L_24:
        /*006c*/ 	.word	index@(.nv.constant0._Z21reluActivationForwardPfS_ii)
        /*0070*/ 	.short	0x0380
        /*0072*/ 	.short	0x0018


	//----- nvinfo : EIATTR_SW_WAR
	.align		4
.L_25:
        /*0074*/ 	.byte	0x04, 0x36
        /*0076*/ 	.short	(.L_27 - .L_26)
.L_26:
        /*0078*/ 	.word	0x00000008
.L_27:


//--------------------- .nv.info._Z20matrixMultiplySharedPfS_S_iiiiii --------------------------
	.section	.nv.info._Z20matrixMultiplySharedPfS_S_iiiiii,"",@"SHT_CUDA_INFO"
	.sectionflags	@""
	.align	4


	//----- nvinfo : EIATTR_CUDA_API_VERSION
	.align		4
        /*0000*/ 	.byte	0x04, 0x37
        /*0002*/ 	.short	(.L_29 - .L_28)
.L_28:
        /*0004*/ 	.word	0x00000082


	//----- nvinfo : EIATTR_KPARAM_INFO
	.align		4
.L_29:
        /*0008*/ 	.byte	0x04, 0x17
        /*000a*/ 	.short	(.L_31 - .L_30)
.L_30:
        /*000c*/ 	.word	0x00000000
        /*0010*/ 	.short	0x0008
        /*0012*/ 	.short	0x002c
        /*0014*/ 	.byte	0x00, 0xf0, 0x11, 0x00


	//----- nvinfo : EIATTR_KPARAM_INFO
	.align		4
.L_31:
        /*0018*/ 	.byte	0x04, 0x17
        /*001a*/ 	.short	(.L_33 - .L_32)
.L_32:
        /*001c*/ 	.word	0x00000000
        /*0020*/ 	.short	0x0007
        /*0022*/ 	.short	0x0028
        /*0024*/ 	.byte	0x00, 0xf0, 0x11, 0x00


	//----- nvinfo : EIATTR_KPARAM_INFO
	.align		4
.L_33:
        /*0028*/ 	.byte	0x04, 0x17
        /*002a*/ 	.short	(.L_35 - .L_34)
.L_34:
        /*002c*/ 	.word	0x00000000
        /*0030*/ 	.short	0x0006
        /*0032*/ 	.short	0x0024
        /*0034*/ 	.byte	0x00, 0xf0, 0x11, 0x00


	//----- nvinfo : EIATTR_KPARAM_INFO
	.align		4
.L_35:
        /*0038*/ 	.byte	0x04, 0x17
        /*003a*/ 	.short	(.L_37 - .L_36)
.L_36:
        /*003c*/ 	.word	0x00000000
        /*0040*/ 	.short	0x0005
        /*0042*/ 	.short	0x0020
        /*0044*/ 	.byte	0x00, 0xf0, 0x11, 0x00


	//----- nvinfo : EIATTR_KPARAM_INFO
	.align		4
.L_37:
        /*0048*/ 	.byte	0x04, 0x17
        /*004a*/ 	.short	(.L_39 - .L_38)
.L_38:
        /*004c*/ 	.word	0x00000000
        /*0050*/ 	.short	0x0004
        /*0052*/ 	.short	0x001c
        /*0054*/ 	.byte	0x00, 0xf0, 0x11, 0x00


	//----- nvinfo : EIATTR_KPARAM_INFO
	.align		4
.L_39:
        /*0058*/ 	.byte	0x04, 0x17
        /*005a*/ 	.short	(.L_41 - .L_40)
.L_40:
        /*005c*/ 	.word	0x00000000
        /*0060*/ 	.short	0x0003
        /*0062*/ 	.short	0x0018
        /*0064*/ 	.byte	0x00, 0xf0, 0x11, 0x00


	//----- nvinfo : EIATTR_KPARAM_INFO
	.align		4
.L_41:
        /*0068*/ 	.byte	0x04, 0x17
        /*006a*/ 	.short	(.L_43 - .L_42)
.L_42:
        /*006c*/ 	.word	0x00000000
        /*0070*/ 	.short	0x0002
        /*0072*/ 	.short	0x0010
        /*0074*/ 	.byte	0x00, 0xf5, 0x21, 0x00


	//----- nvinfo : EIATTR_KPARAM_INFO
	.align		4
.L_43:
        /*0078*/ 	.byte	0x04, 0x17
        /*007a*/ 	.short	(.L_45 - .L_44)
.L_44:
        /*007c*/ 	.word	0x00000000
        /*0080*/ 	.short	0x0001
        /*0082*/ 	.short	0x0008
        /*0084*/ 	.byte	0x00, 0xf5, 0x21, 0x00


	//----- nvinfo : EIATTR_KPARAM_INFO
	.align		4
.L_45:
        /*0088*/ 	.byte	0x04, 0x17
        /*008a*/ 	.short	(.L_47 - .L_46)
.L_46:
        /*008c*/ 	.word	0x00000000
        /*0090*/ 	.short	0x0000
        /*0092*/ 	.short	0x0000
        /*0094*/ 	.byte	0x00, 0xf5, 0x21, 0x00


	//----- nvinfo : EIATTR_SPARSE_MMA_MASK
	.align		4
.L_47:
        /*0098*/ 	.byte	0x03, 0x50
        /*009a*/ 	.short	0x0000


	//----- nvinfo : EIATTR_MAXREG_COUNT
	.align		4
        /*009c*/ 	.byte	0x03, 0x1b
        /*009e*/ 	.short	0x00ff


	//----- nvinfo : EIATTR_NUM_BARRIERS
	.align		4
        /*00a0*/ 	.byte	0x02, 0x4c
        /*00a2*/ 	.byte	0x01
	.zero		1


	//----- nvinfo : EIATTR_MERCURY_ISA_VERSION
	.align		4
        /*00a4*/ 	.byte	0x03, 0x5f
        /*00a6*/ 	.short	0x0101


	//----- nvinfo : EIATTR_VRC_CTA_INIT_COUNT
	.align		4
        /*00a8*/ 	.byte	0x02, 0x4a
	.zero		1
	.zero		1


	//----- nvinfo : EIATTR_EXIT_INSTR_OFFSETS
	.align		4
        /*00ac*/ 	.byte	0x04, 0x1c
        /*00ae*/ 	.short	(.L_49 - .L_48)


	//   ....[0]....
.L_48:
        /*00b0*/ 	.word	0x00000ba0


	//   ....[1]....
        /*00b4*/ 	.word	0x00000bf0


	//----- nvinfo : EIATTR_CBANK_PARAM_SIZE
	.align		4
.L_49:
        /*00b8*/ 	.byte	0x03, 0x19
        /*00ba*/ 	.short	0x0030


	//----- nvinfo : EIATTR_PARAM_CBANK
	.align		4
        /*00bc*/ 	.byte	0x04, 0x0a
        /*00be*/ 	.short	(.L_51 - .L_50)
	.align		4
.L_50:
        /*00c0*/ 	.word	index@(.nv.constant0._Z20matrixMultiplySharedPfS_S_iiiiii)
        /*00c4*/ 	.short	0x0380
        /*00c6*/ 	.short	0x0030


	//----- nvinfo : EIATTR_SW_WAR
	.align		4
.L_51:
        /*00c8*/ 	.byte	0x04, 0x36
        /*00ca*/ 	.short	(.L_53 - .L_52)
.L_52:
        /*00cc*/ 	.word	0x00000008
.L_53:


//--------------------- .nv.callgraph             --------------------------
	.section	.nv.callgraph,"",@"SHT_CUDA_CALLGRAPH"
	.align	4
	.sectionentsize	8
	.align		4
        /*0000*/ 	.word	0x00000000
	.align		4
        /*0004*/ 	.word	0xffffffff
	.align		4
        /*0008*/ 	.word	0x00000000
	.align		4
        /*000c*/ 	.word	0xfffffffe
	.align		4
        /*0010*/ 	.word	0x00000000
	.align		4
        /*0014*/ 	.word	0xfffffffd
	.align		4
        /*0018*/ 	.word	0x00000000
	.align		4
        /*001c*/ 	.word	0xfffffffc


//--------------------- .text._Z21reluActivationForwardPfS_ii --------------------------
	.section	.text._Z21reluActivationForwardPfS_ii,"ax",@progbits
	.align	128
        .global         _Z21reluActivationForwardPfS_ii
        .type           _Z21reluActivationForwardPfS_ii,@function
        .size           _Z21reluActivationForwardPfS_ii,(.L_x_6 - _Z21reluActivationForwardPfS_ii)
        .other          _Z21reluActivationForwardPfS_ii,@"STO_CUDA_ENTRY STV_DEFAULT"
_Z21reluActivationForwardPfS_ii:
.text._Z21reluActivationForwardPfS_ii:
[----:B------:R-:W-:Y:S01]  /*0000*/  LDC R1, c[0x0][0x37c] ;  /* 0x0000df00ff017b82 */ /* 0x000fe20000000800 */
[----:B------:R-:W0:Y:S07]  /*0010*/  S2R R0, SR_TID.X ;  /* 0x0000000000007919 */ /* 0x000e2e0000002100 */
[----:B------:R-:W0:Y:S01]  /*0020*/  S2UR UR6, SR_CTAID.X ;  /* 0x00000000000679c3 */ /* 0x000e220000002500 */
[----:B------:R-:W1:Y:S07]  /*0030*/  LDCU.64 UR4, c[0x0][0x390] ;  /* 0x00007200ff0477ac */ /* 0x000e6e0008000a00 */
[----:B------:R-:W0:Y:S01]  /*0040*/  LDC R7, c[0x0][0x360] ;  /* 0x0000d800ff077b82 */ /* 0x000e220000000800 */
[----:B-1----:R-:W-:Y:S01]  /*0050*/  UIMAD UR4, UR5, UR4, URZ ;  /* 0x00000004050472a4 */ /* 0x002fe2000f8e02ff */
[----:B0-----:R-:W-:-:S05]  /*0060*/  IMAD R7, R7, UR6, R0 ;  /* 0x0000000607077c24 */ /* 0x001fca000f8e0200 */
[----:B------:R-:W-:-:S13]  /*0070*/  ISETP.GE.AND P0, PT, R7, UR4, PT ;  /* 0x0000000407007c0c */ /* 0x000fda000bf06270 */
[----:B------:R-:W-:Y:S05]  /*0080*/  @P0 EXIT ;  /* 0x000000000000094d */ /* 0x000fea0003800000 */
[----:B------:R-:W0:Y:S01]  /*0090*/  LDC.64 R2, c[0x0][0x380] ;  /* 0x0000e000ff027b82 */ /* 0x000e220000000a00 */
[----:B------:R-:W1:Y:S07]  /*00a0*/  LDCU.64 UR4, c[0x0][0x358] ;  /* 0x00006b00ff0477ac */ /* 0x000e6e0008000a00 */
[----:B------:R-:W2:Y:S01]  /*00b0*/  LDC.64 R4, c[0x0][0x388] ;  /* 0x0000e200ff047b82 */ /* 0x000ea20000000a00 */
[----:B0-----:R-:W-:-:S06]  /*00c0*/  IMAD.WIDE R2, R7, 0x4, R2 ;  /* 0x0000000407027825 */ /* 0x001fcc00078e0202 */
[----:B-1----:R-:W3:Y:S01]  /*00d0*/  LDG.E R2, desc[UR4][R2.64] ;  /* 0x0000000402027981 */ /* 0x002ee2000c1e1900 */
[----:B--2---:R-:W-:Y:S01]  /*00e0*/  IMAD.WIDE R4, R7, 0x4, R4 ;  /* 0x0000000407047825 */ /* 0x004fe200078e0204 */
[----:B---3--:R-:W-:-:S05]  /*00f0*/  FMNMX R7, RZ, R2, !PT ;  /* 0x00000002ff077209 */ /* 0x008fca0007800000 */
[----:B------:R-:W-:Y:S01]  /*0100*/  STG.E desc[UR4][R4.64], R7 ;  /* 0x0000000704007986 */ /* 0x000fe2000c101904 */
[----:B------:R-:W-:Y:S05]  /*0110*/  EXIT ;  /* 0x000000000000794d */ /* 0x000fea0003800000 */
.L_x_0:
[----:B------:R-:W-:-:S00]  /*0120*/  BRA `(.L_x_0) ;  /* 0xfffffffc00fc7947 */ /* 0x000fc0000383ffff */
[----:B------:R-:W-:-:S00]  /*0130*/  NOP ;  /* 0x0000000000007918 */ /* 0x000fc00000000000 */
        /* <DEDUP_REMOVED lines=12> */
.L_x_6:


//--------------------- .text._Z20matrixMultiplySharedPfS_S_iiiiii --------------------------
	.section	.text._Z20matrixMultiplySharedPfS_S_iiiiii,"ax",@progbits
	.align	128
        .global         _Z20matrixMultiplySharedPfS_S_iiiiii
        .type           _Z20matrixMultiplySharedPfS_S_iiiiii,@function
        .size           _Z20matrixMultiplySharedPfS_S_iiiiii,(.L_x_7 - _Z20matrixMultiplySharedPfS_S_iiiiii)
        .other          _Z20matrixMultiplySharedPfS_S_iiiiii,@"STO_CUDA_ENTRY STV_DEFAULT"
_Z20matrixMultiplySharedPfS_S_iiiiii:
.text._Z20matrixMultiplySharedPfS_S_iiiiii:
[----:B------:R-:W-:Y:S01]  /*0000*/  LDC R1, c[0x0][0x37c] ;  /* 0x0000df00ff017b82 */ /* 0x000fe20000000800 */
[----:B------:R-:W0:Y:S07]  /*0010*/  S2R R0, SR_TID.Y ;  /* 0x0000000000007919 */ /* 0x000e2e0000002200 */
[----:B------:R-:W1:Y:S01]  /*0020*/  S2UR UR6, SR_CgaCtaId ;  /* 0x00000000000679c3 */ /* 0x000e620000008800 */
[----:B------:R-:W-:Y:S01]  /*0030*/  UMOV UR4, 0x400 ;  /* 0x0000040000047882 */ /* 0x000fe20000000000 */
[----:B------:R-:W2:Y:S01]  /*0040*/  LDCU UR7, c[0x0][0x39c] ;  /* 0x00007380ff0777ac */ /* 0x000ea20008000800 */
[----:B------:R-:W3:Y:S01]  /*0050*/  S2R R2, SR_TID.X ;  /* 0x0000000000027919 */ /* 0x000ee20000002100 */
[----:B------:R-:W-:Y:S01]  /*0060*/  HFMA2 R29, -RZ, RZ, 0, 0 ;  /* 0x00000000ff1d7431 */ /* 0x000fe200000001ff */
[----:B------:R-:W-:Y:S01]  /*0070*/  UIADD3 UR5, UPT, UPT, UR4, 0x10, URZ ;  /* 0x0000001004057890 */ /* 0x000fe2000fffe0ff */
[----:B------:R-:W4:Y:S01]  /*0080*/  S2R R7, SR_CTAID.Y ;  /* 0x0000000000077919 */ /* 0x000f220000002600 */
[----:B------:R-:W0:Y:S01]  /*0090*/  LDCU.64 UR10, c[0x0][0x358] ;  /* 0x00006b00ff0a77ac */ /* 0x000e220008000a00 */
[----:B------:R-:W5:Y:S01]  /*00a0*/  S2R R9, SR_CTAID.X ;  /* 0x0000000000097919 */ /* 0x000f620000002500 */
[----:B--2---:R-:W-:-:S02]  /*00b0*/  UISETP.GE.AND UP0, UPT, UR7, URZ, UPT ;  /* 0x000000ff0700728c */ /* 0x004fc4000bf06270 */
[----:B-1----:R-:W-:Y:S02]  /*00c0*/  ULEA UR4, UR6, UR4, 0x18 ;  /* 0x0000000406047291 */ /* 0x002fe4000f8ec0ff */
[----:B------:R-:W-:Y:S01]  /*00d0*/  ULEA UR5, UR6, UR5, 0x18 ;  /* 0x0000000506057291 */ /* 0x000fe2000f8ec0ff */
[----:B------:R-:W4:Y:S03]  /*00e0*/  LDCU UR6, c[0x0][0x364] ;  /* 0x00006c80ff0677ac */ /* 0x000f260008000800 */
[C---:B0-----:R-:W-:Y:S02]  /*00f0*/  LEA R3, R0.reuse, UR4, 0x3 ;  /* 0x0000000400037c11 */ /* 0x041fe4000f8e18ff */
[----:B------:R-:W-:Y:S02]  /*0100*/  LEA R5, R0, UR5, 0x3 ;  /* 0x0000000500057c11 */ /* 0x000fe4000f8e18ff */
[C---:B---3--:R-:W-:Y:S01]  /*0110*/  LEA R4, R2.reuse, R3, 0x2 ;  /* 0x0000000302047211 */ /* 0x048fe200078e10ff */
[----:B------:R-:W5:Y:S02]  /*0120*/  LDCU UR4, c[0x0][0x360] ;  /* 0x00006c00ff0477ac */ /* 0x000f640008000800 */
[----:B------:R-:W-:-:S02]  /*0130*/  IMAD R5, R2, 0x4, R5 ;  /* 0x0000000402057824 */ /* 0x000fc400078e0205 */
[----:B------:R0:W-:Y:S04]  /*0140*/  STS [R4], RZ ;  /* 0x000000ff04007388 */ /* 0x0001e80000000800 */
[----:B------:R0:W-:Y:S01]  /*0150*/  STS [R5], RZ ;  /* 0x000000ff05007388 */ /* 0x0001e20000000800 */
[----:B----4-:R-:W-:Y:S02]  /*0160*/  IMAD R7, R7, UR6, R0 ;  /* 0x0000000607077c24 */ /* 0x010fe4000f8e0200 */
[----:B-----5:R-:W-:Y:S01]  /*0170*/  IMAD R8, R9, UR4, R2 ;  /* 0x0000000409087c24 */ /* 0x020fe2000f8e0202 */
[----:B0-----:R-:W-:Y:S06]  /*0180*/  BRA.U !UP0, `(.L_x_1) ;  /* 0x0000000908787547 */ /* 0x001fec000b800000 */
[----:B------:R-:W-:Y:S01]  /*0190*/  UIADD3 UR4, UPT, UPT, UR7, -0x1, URZ ;  /* 0xffffffff07047890 */ /* 0x000fe2000fffe0ff */
[----:B------:R-:W-:Y:S01]  /*01a0*/  LEA R9, R2, UR5, 0x2 ;  /* 0x0000000502097c11 */ /* 0x000fe2000f8e10ff */
[----:B------:R-:W-:Y:S01]  /*01b0*/  UISETP.GE.U32.AND UP1, UPT, UR7, 0x7, UPT ;  /* 0x000000070700788c */ /* 0x000fe2000bf26070 */
[----:B------:R-:W-:Y:S01]  /*01c0*/  IMAD.MOV.U32 R29, RZ, RZ, RZ ;  /* 0x000000ffff1d7224 */ /* 0x000fe200078e00ff */
[----:B------:R-:W-:Y:S01]  /*01d0*/  ULEA.HI UR4, UR4, UR4, URZ, 0x1 ;  /* 0x0000000404047291 */ /* 0x000fe2000f8f08ff */
[----:B------:R-:W-:-:S03]  /*01e0*/  MOV R11, RZ ;  /* 0x000000ff000b7202 */ /* 0x000fc60000000f00 */
[----:B------:R-:W-:-:S04]  /*01f0*/  ULEA.HI.SX32 UR4, UR4, 0x1, 0x1f ;  /* 0x0000000104047891 */ /* 0x000fc8000f8ffaff */
[----:B------:R-:W-:-:S04]  /*0200*/  ULOP3.LUT UR6, UR4, 0x3, URZ, 0xc0, !UPT ;  /* 0x0000000304067892 */ /* 0x000fc8000f8ec0ff */
[----:B------:R-:W-:Y:S01]  /*0210*/  UISETP.NE.AND UP0, UPT, UR6, URZ, UPT ;  /* 0x000000ff0600728c */ /* 0x000fe2000bf05270 */
[----:B------:R-:W-:Y:S10]  /*0220*/  BRA.U !UP1, `(.L_x_2) ;  /* 0x0000000509c07547 */ /* 0x000ff4000b800000 */
[----:B------:R-:W0:Y:S01]  /*0230*/  LDC.64 R12, c[0x0][0x3a0] ;  /* 0x0000e800ff0c7b82 */ /* 0x000e220000000a00 */
[----:B------:R-:W1:Y:S01]  /*0240*/  LDCU UR9, c[0x0][0x3a4] ;  /* 0x00007480ff0977ac */ /* 0x000e620008000800 */
[C---:B------:R-:W-:Y:S01]  /*0250*/  VIADD R11, R0.reuse, 0x6 ;  /* 0x00000006000b7836 */ /* 0x040fe20000000000 */
[C---:B------:R-:W-:Y:S01]  /*0260*/  IADD3 R21, PT, PT, R0.reuse, 0x4, RZ ;  /* 0x0000000400157810 */ /* 0x040fe20007ffe0ff */
[----:B------:R-:W-:Y:S01]  /*0270*/  VIADD R15, R0, 0x2 ;  /* 0x00000002000f7836 */ /* 0x000fe20000000000 */
[----:B------:R-:W2:Y:S01]  /*0280*/  LDCU UR8, c[0x0][0x398] ;  /* 0x00007300ff0877ac */ /* 0x000ea20008000800 */
[--C-:B------:R-:W-:Y:S01]  /*0290*/  IMAD R18, R7, UR7, R2.reuse ;  /* 0x0000000707127c24 */ /* 0x100fe2000f8e0202 */
[----:B------:R-:W-:Y:S01]  /*02a0*/  MOV R29, RZ ;  /* 0x000000ff001d7202 */ /* 0x000fe20000000f00 */
[----:B------:R-:W-:Y:S01]  /*02b0*/  IMAD.MOV.U32 R6, RZ, RZ, R2 ;  /* 0x000000ffff067224 */ /* 0x000fe200078e0002 */
[----:B------:R-:W-:Y:S01]  /*02c0*/  ULOP3.LUT UR4, UR4, 0x7ffffffc, URZ, 0xc0, !UPT ;  /* 0x7ffffffc04047892 */ /* 0x000fe2000f8ec0ff */
[----:B------:R-:W-:Y:S01]  /*02d0*/  MOV R19, R0 ;  /* 0x0000000000137202 */ /* 0x000fe20000000f00 */
[----:B------:R-:W3:Y:S01]  /*02e0*/  LDCU UR5, c[0x0][0x39c] ;  /* 0x00007380ff0577ac */ /* 0x000ee20008000800 */
[----:B-1----:R-:W-:-:S02]  /*02f0*/  IMAD R22, R11, UR9, R8 ;  /* 0x000000090b167c24 */ /* 0x002fc4000f8e0208 */
[--C-:B------:R-:W-:Y:S02]  /*0300*/  IMAD R21, R21, UR9, R8.reuse ;  /* 0x0000000915157c24 */ /* 0x100fe4000f8e0208 */
[--C-:B------:R-:W-:Y:S01]  /*0310*/  IMAD R20, R15, UR9, R8.reuse ;  /* 0x000000090f147c24 */ /* 0x100fe2000f8e0208 */
[----:B--2---:R-:W-:Y:S01]  /*0320*/  ISETP.GE.AND P1, PT, R7, UR8, PT ;  /* 0x0000000807007c0c */ /* 0x004fe2000bf26270 */
[----:B------:R-:W-:Y:S01]  /*0330*/  IMAD R10, R0, UR9, R8 ;  /* 0x00000009000a7c24 */ /* 0x000fe2000f8e0208 */
[----:B------:R-:W-:Y:S02]  /*0340*/  UIADD3 UR8, UPT, UPT, -UR4, URZ, URZ ;  /* 0x000000ff04087290 */ /* 0x000fe4000fffe1ff */
[----:B------:R-:W-:-:S10]  /*0350*/  IMAD.U32 R11, RZ, RZ, UR4 ;  /* 0x00000004ff0b7e24 */ /* 0x000fd4000f8e00ff */
.L_x_3:
[----:B0-----:R-:W-:Y:S01]  /*0360*/  ISETP.GE.AND P0, PT, R8, R13, PT ;  /* 0x0000000d0800720c */ /* 0x001fe20003f06270 */
[----:B---3--:R-:W-:Y:S01]  /*0370*/  UMOV UR7, UR5 ;  /* 0x0000000500077c82 */ /* 0x008fe20008000000 */
[----:B------:R-:W-:Y:S01]  /*0380*/  HFMA2 R23, -RZ, RZ, 0, 0 ;  /* 0x00000000ff177431 */ /* 0x000fe200000001ff */
[----:B------:R-:W-:Y:S02]  /*0390*/  ISETP.GE.U32.OR P2, PT, R6, UR7, P1 ;  /* 0x0000000706007c0c */ /* 0x000fe40008f46470 */
[----:B------:R-:W-:Y:S02]  /*03a0*/  ISETP.GE.U32.OR P3, PT, R19, R12, P0 ;  /* 0x0000000c1300720c */ /* 0x000fe40000766470 */
[----:B------:R-:W-:-:S09]  /*03b0*/  MOV R26, RZ ;  /* 0x000000ff001a7202 */ /* 0x000fd20000000f00 */
[----:B------:R-:W0:Y:S08]  /*03c0*/  @!P2 LDC.64 R16, c[0x0][0x380] ;  /* 0x0000e000ff10ab82 */ /* 0x000e300000000a00 */
[----:B------:R-:W1:Y:S01]  /*03d0*/  @!P3 LDC.64 R14, c[0x0][0x388] ;  /* 0x0000e200ff0ebb82 */ /* 0x000e620000000a00 */
[----:B0-----:R-:W-:-:S05]  /*03e0*/  @!P2 IMAD.WIDE.U32 R16, R18, 0x4, R16 ;  /* 0x000000041210a825 */ /* 0x001fca00078e0010 */
[----:B------:R-:W2:Y:S01]  /*03f0*/  @!P2 LDG.E R23, desc[UR10][R16.64] ;  /* 0x0000000a1017a981 */ /* 0x000ea2000c1e1900 */
[----:B-1----:R-:W-:-:S05]  /*0400*/  @!P3 IMAD.WIDE.U32 R14, R10, 0x4, R14 ;  /* 0x000000040a0eb825 */ /* 0x002fca00078e000e */
[----:B------:R-:W3:Y:S01]  /*0410*/  @!P3 LDG.E R26, desc[UR10][R14.64] ;  /* 0x0000000a0e1ab981 */ /* 0x000ee2000c1e1900 */
[----:B------:R-:W-:-:S05]  /*0420*/  VIADD R24, R6, 0x2 ;  /* 0x0000000206187836 */ /* 0x000fca0000000000 */
[----:B------:R-:W-:-:S13]  /*0430*/  ISETP.GE.U32.OR P2, PT, R24, UR7, P1 ;  /* 0x0000000718007c0c */ /* 0x000fda0008f46470 */
[----:B------:R-:W0:Y:S01]  /*0440*/  @!P2 LDC.64 R24, c[0x0][0x380] ;  /* 0x0000e000ff18ab82 */ /* 0x000e220000000a00 */
[----:B------:R-:W-:Y:S01]  /*0450*/  @!P2 IADD3 R27, PT, PT, R18, 0x2, RZ ;  /* 0x00000002121ba810 */ /* 0x000fe20007ffe0ff */
[----:B------:R-:W-:-:S04]  /*0460*/  HFMA2 R28, -RZ, RZ, 0, 0 ;  /* 0x00000000ff1c7431 */ /* 0x000fc800000001ff */
[----:B0-----:R-:W-:Y:S01]  /*0470*/  @!P2 IMAD.WIDE.U32 R24, R27, 0x4, R24 ;  /* 0x000000041b18a825 */ /* 0x001fe200078e0018 */
[----:B--2---:R-:W-:Y:S04]  /*0480*/  STS [R4], R23 ;  /* 0x0000001704007388 */ /* 0x004fe80000000800 */
[----:B---3--:R-:W-:Y:S01]  /*0490*/  STS [R5], R26 ;  /* 0x0000001a05007388 */ /* 0x008fe20000000800 */
[----:B------:R-:W-:Y:S06]  /*04a0*/  BAR.SYNC.DEFER_BLOCKING 0x0 ;  /* 0x0000000000007b1d */ /* 0x000fec0000010000 */
[----:B------:R-:W2:Y:S01]  /*04b0*/  @!P2 LDG.E R28, desc[UR10][R24.64] ;  /* 0x0000000a181ca981 */ /* 0x000ea2000c1e1900 */
[----:B------:R-:W-:-:S03]  /*04c0*/  VIADD R15, R19, 0x2 ;  /* 0x00000002130f7836 */ /* 0x000fc60000000000 */
[----:B------:R-:W-:Y:S02]  /*04d0*/  LDS R27, [R9] ;  /* 0x00000000091b7984 */ /* 0x000fe40000000800 */
[----:B------:R-:W-:Y:S02]  /*04e0*/  ISETP.GE.U32.OR P2, PT, R15, R12, P0 ;  /* 0x0000000c0f00720c */ /* 0x000fe40000746470 */
[----:B------:R-:W-:Y:S04]  /*04f0*/  LDS R26, [R9+0x8] ;  /* 0x00000800091a7984 */ /* 0x000fe80000000800 */
[----:B------:R-:W0:Y:S07]  /*0500*/  LDS.64 R14, [R3] ;  /* 0x00000000030e7984 */ /* 0x000e2e0000000a00 */
[----:B------:R-:W1:Y:S02]  /*0510*/  @!P2 LDC.64 R16, c[0x0][0x388] ;  /* 0x0000e200ff10ab82 */ /* 0x000e640000000a00 */
[----:B-1----:R-:W-:Y:S01]  /*0520*/  @!P2 IMAD.WIDE.U32 R16, R20, 0x4, R16 ;  /* 0x000000041410a825 */ /* 0x002fe200078e0010 */
[----:B--2---:R1:W-:Y:S02]  /*0530*/  STS [R4], R28 ;  /* 0x0000001c04007388 */ /* 0x0043e40000000800 */
[----:B-1----:R-:W-:-:S06]  /*0540*/  MOV R28, RZ ;  /* 0x000000ff001c7202 */ /* 0x002fcc0000000f00 */
[----:B------:R1:W2:Y:S01]  /*0550*/  @!P2 LDG.E R28, desc[UR10][R16.64] ;  /* 0x0000000a101ca981 */ /* 0x0002a2000c1e1900 */
[----:B------:R-:W-:-:S04]  /*0560*/  IADD3 R23, PT, PT, R6, 0x4, RZ ;  /* 0x0000000406177810 */ /* 0x000fc80007ffe0ff */
[----:B------:R-:W-:-:S13]  /*0570*/  ISETP.GE.U32.OR P2, PT, R23, UR7, P1 ;  /* 0x0000000717007c0c */ /* 0x000fda0008f46470 */
[----:B------:R-:W3:Y:S01]  /*0580*/  @!P2 LDC.64 R24, c[0x0][0x380] ;  /* 0x0000e000ff18ab82 */ /* 0x000ee20000000a00 */
[----:B------:R-:W-:Y:S01]  /*0590*/  @!P2 VIADD R23, R18, 0x4 ;  /* 0x000000041217a836 */ /* 0x000fe20000000000 */
[----:B-1----:R-:W-:-:S03]  /*05a0*/  IADD3 R17, PT, PT, R19, 0x4, RZ ;  /* 0x0000000413117810 */ /* 0x002fc60007ffe0ff */
[----:B---3--:R-:W-:-:S04]  /*05b0*/  @!P2 IMAD.WIDE.U32 R24, R23, 0x4, R24 ;  /* 0x000000041718a825 */ /* 0x008fc800078e0018 */
[----:B------:R-:W-:Y:S01]  /*05c0*/  HFMA2 R23, -RZ, RZ, 0, 0 ;  /* 0x00000000ff177431 */ /* 0x000fe200000001ff */
[----:B--2---:R1:W-:Y:S01]  /*05d0*/  STS [R5], R28 ;  /* 0x0000001c05007388 */ /* 0x0043e20000000800 */
[----:B------:R-:W-:Y:S06]  /*05e0*/  BAR.SYNC.DEFER_BLOCKING 0x0 ;  /* 0x0000000000007b1d */ /* 0x000fec0000010000 */
[----:B------:R2:W3:Y:S01]  /*05f0*/  @!P2 LDG.E R23, desc[UR10][R24.64] ;  /* 0x0000000a1817a981 */ /* 0x0004e2000c1e1900 */
[----:B------:R-:W-:-:S13]  /*0600*/  ISETP.GE.U32.OR P2, PT, R17, R12, P0 ;  /* 0x0000000c1100720c */ /* 0x000fda0000746470 */
[----:B------:R-:W4:Y:S01]  /*0610*/  @!P2 LDC.64 R16, c[0x0][0x388] ;  /* 0x0000e200ff10ab82 */ /* 0x000f220000000a00 */
[----:B-1----:R-:W-:Y:S02]  /*0620*/  IMAD.MOV.U32 R28, RZ, RZ, RZ ;  /* 0x000000ffff1c7224 */ /* 0x002fe400078e00ff */
[----:B----4-:R-:W-:-:S05]  /*0630*/  @!P2 IMAD.WIDE.U32 R16, R21, 0x4, R16 ;  /* 0x000000041510a825 */ /* 0x010fca00078e0010 */
[----:B------:R1:W4:Y:S01]  /*0640*/  @!P2 LDG.E R28, desc[UR10][R16.64] ;  /* 0x0000000a101ca981 */ /* 0x000322000c1e1900 */
[----:B0-----:R-:W-:-:S04]  /*0650*/  FFMA R27, R14, R27, R29 ;  /* 0x0000001b0e1b7223 */ /* 0x001fc8000000001d */
[----:B------:R-:W-:Y:S02]  /*0660*/  FFMA R29, R26, R15, R27 ;  /* 0x0000000f1a1d7223 */ /* 0x000fe4000000001b */
[----:B------:R-:W-:Y:S04]  /*0670*/  LDS R27, [R9] ;  /* 0x00000000091b7984 */ /* 0x000fe80000000800 */
[----:B------:R-:W0:Y:S01]  /*0680*/  LDS.64 R14, [R3] ;  /* 0x00000000030e7984 */ /* 0x000e220000000a00 */
[----:B--2---:R-:W-:Y:S02]  /*0690*/  IADD3 R24, PT, PT, R6, 0x6, RZ ;  /* 0x0000000606187810 */ /* 0x004fe40007ffe0ff */
[----:B------:R-:W-:Y:S02]  /*06a0*/  IADD3 R25, PT, PT, R19, 0x6, RZ ;  /* 0x0000000613197810 */ /* 0x000fe40007ffe0ff */
[----:B------:R-:W-:-:S02]  /*06b0*/  ISETP.GE.U32.OR P2, PT, R24, UR7, P1 ;  /* 0x0000000718007c0c */ /* 0x000fc40008f46470 */
[----:B------:R-:W-:-:S11]  /*06c0*/  ISETP.GE.U32.OR P0, PT, R25, R12, P0 ;  /* 0x0000000c1900720c */ /* 0x000fd60000706470 */
[----:B-1----:R-:W1:Y:S08]  /*06d0*/  @!P2 LDC.64 R16, c[0x0][0x380] ;  /* 0x0000e000ff10ab82 */ /* 0x002e700000000a00 */
[----:B------:R-:W2:Y:S01]  /*06e0*/  @!P0 LDC.64 R24, c[0x0][0x388] ;  /* 0x0000e200ff188b82 */ /* 0x000ea20000000a00 */
[----:B0-----:R-:W-:Y:S02]  /*06f0*/  FFMA R14, R14, R27, R29 ;  /* 0x0000001b0e0e7223 */ /* 0x001fe4000000001d */
[----:B------:R-:W0:Y:S01]  /*0700*/  LDS R27, [R9+0x8] ;  /* 0x00000800091b7984 */ /* 0x000e220000000800 */
[----:B------:R-:W-:-:S02]  /*0710*/  @!P2 VIADD R29, R18, 0x6 ;  /* 0x00000006121da836 */ /* 0x000fc40000000000 */
[----:B------:R-:W-:Y:S02]  /*0720*/  HFMA2 R26, -RZ, RZ, 0, 0 ;  /* 0x00000000ff1a7431 */ /* 0x000fe400000001ff */
[----:B-1----:R-:W-:Y:S01]  /*0730*/  @!P2 IMAD.WIDE.U32 R16, R29, 0x4, R16 ;  /* 0x000000041d10a825 */ /* 0x002fe200078e0010 */
[----:B------:R-:W-:-:S03]  /*0740*/  MOV R29, RZ ;  /* 0x000000ff001d7202 */ /* 0x000fc60000000f00 */
[----:B--2---:R-:W-:Y:S01]  /*0750*/  @!P0 IMAD.WIDE.U32 R24, R22, 0x4, R24 ;  /* 0x0000000416188825 */ /* 0x004fe200078e0018 */
[----:B---3--:R-:W-:Y:S04]  /*0760*/  STS [R4], R23 ;  /* 0x0000001704007388 */ /* 0x008fe80000000800 */
[----:B----4-:R-:W-:Y:S01]  /*0770*/  STS [R5], R28 ;  /* 0x0000001c05007388 */ /* 0x010fe20000000800 */
[----:B------:R-:W-:Y:S06]  /*0780*/  BAR.SYNC.DEFER_BLOCKING 0x0 ;  /* 0x0000000000007b1d */ /* 0x000fec0000010000 */
[----:B------:R-:W2:Y:S04]  /*0790*/  @!P2 LDG.E R29, desc[UR10][R16.64] ;  /* 0x0000000a101da981 */ /* 0x000ea8000c1e1900 */
[----:B------:R-:W3:Y:S01]  /*07a0*/  @!P0 LDG.E R26, desc[UR10][R24.64] ;  /* 0x0000000a181a8981 */ /* 0x000ee2000c1e1900 */
[----:B0-----:R-:W-:-:S03]  /*07b0*/  FFMA R27, R27, R15, R14 ;  /* 0x0000000f1b1b7223 */ /* 0x001fc6000000000e */
[----:B------:R-:W-:Y:S04]  /*07c0*/  LDS R23, [R9] ;  /* 0x0000000009177984 */ /* 0x000fe80000000800 */
[----:B------:R-:W0:Y:S02]  /*07d0*/  LDS.64 R14, [R3] ;  /* 0x00000000030e7984 */ /* 0x000e240000000a00 */
[----:B0-----:R-:W-:Y:S02]  /*07e0*/  FFMA R14, R14, R23, R27 ;  /* 0x000000170e0e7223 */ /* 0x001fe4000000001b */
[----:B------:R-:W0:Y:S01]  /*07f0*/  LDS R23, [R9+0x8] ;  /* 0x0000080009177984 */ /* 0x000e220000000800 */
[----:B------:R-:W-:-:S04]  /*0800*/  UIADD3 UR8, UPT, UPT, UR8, 0x4, URZ ;  /* 0x0000000408087890 */ /* 0x000fc8000fffe0ff */
[----:B------:R-:W-:Y:S01]  /*0810*/  UISETP.NE.AND UP1, UPT, UR8, URZ, UPT ;  /* 0x000000ff0800728c */ /* 0x000fe2000bf25270 */
[----:B------:R-:W-:Y:S01]  /*0820*/  VIADD R19, R19, 0x8 ;  /* 0x0000000813137836 */ /* 0x000fe20000000000 */
[----:B------:R-:W-:Y:S01]  /*0830*/  IADD3 R6, PT, PT, R6, 0x8, RZ ;  /* 0x0000000806067810 */ /* 0x000fe20007ffe0ff */
[C---:B------:R-:W-:Y:S01]  /*0840*/  IMAD R10, R13.reuse, 0x8, R10 ;  /* 0x000000080d0a7824 */ /* 0x040fe200078e020a */
[----:B------:R-:W-:Y:S01]  /*0850*/  IADD3 R18, PT, PT, R18, 0x8, RZ ;  /* 0x0000000812127810 */ /* 0x000fe20007ffe0ff */
[C---:B------:R-:W-:Y:S01]  /*0860*/  IMAD R22, R13.reuse, 0x8, R22 ;  /* 0x000000080d167824 */ /* 0x040fe200078e0216 */
[C---:B------:R-:W-:Y:S02]  /*0870*/  LEA R20, R13.reuse, R20, 0x3 ;  /* 0x000000140d147211 */ /* 0x040fe400078e18ff */
[----:B------:R-:W-:Y:S01]  /*0880*/  LEA R21, R13, R21, 0x3 ;  /* 0x000000150d157211 */ /* 0x000fe200078e18ff */
[----:B0-----:R-:W-:Y:S01]  /*0890*/  FFMA R15, R23, R15, R14 ;  /* 0x0000000f170f7223 */ /* 0x001fe2000000000e */
[----:B--2---:R-:W-:Y:S04]  /*08a0*/  STS [R4], R29 ;  /* 0x0000001d04007388 */ /* 0x004fe80000000800 */
[----:B---3--:R-:W-:Y:S01]  /*08b0*/  STS [R5], R26 ;  /* 0x0000001a05007388 */ /* 0x008fe20000000800 */
[----:B------:R-:W-:Y:S06]  /*08c0*/  BAR.SYNC.DEFER_BLOCKING 0x0 ;  /* 0x0000000000007b1d */ /* 0x000fec0000010000 */
[----:B------:R-:W-:Y:S04]  /*08d0*/  LDS R27, [R9] ;  /* 0x00000000091b7984 */ /* 0x000fe80000000800 */
[----:B------:R-:W0:Y:S04]  /*08e0*/  LDS.64 R16, [R3] ;  /* 0x0000000003107984 */ /* 0x000e280000000a00 */
[----:B------:R-:W1:Y:S01]  /*08f0*/  LDS R25, [R9+0x8] ;  /* 0x0000080009197984 */ /* 0x000e620000000800 */
[----:B0-----:R-:W-:-:S04]  /*0900*/  FFMA R16, R16, R27, R15 ;  /* 0x0000001b10107223 */ /* 0x001fc8000000000f */
[----:B-1----:R-:W-:Y:S01]  /*0910*/  FFMA R29, R25, R17, R16 ;  /* 0x00000011191d7223 */ /* 0x002fe20000000010 */
[----:B------:R-:W-:Y:S06]  /*0920*/  BRA.U UP1, `(.L_x_3) ;  /* 0xfffffff9018c7547 */ /* 0x000fec000b83ffff */
.L_x_2:
[----:B------:R-:W-:Y:S05]  /*0930*/  BRA.U !UP0, `(.L_x_1) ;  /* 0x00000001088c7547 */ /* 0x000fea000b800000 */
[----:B------:R-:W0:Y:S01]  /*0940*/  LDC.64 R12, c[0x0][0x3a0] ;  /* 0x0000e800ff0c7b82 */ /* 0x000e220000000a00 */
[----:B------:R-:W1:Y:S01]  /*0950*/  LDCU UR4, c[0x0][0x3a4] ;  /* 0x00007480ff0477ac */ /* 0x000e620008000800 */
[C---:B------:R-:W-:Y:S02]  /*0960*/  LEA R19, R11.reuse, R0, 0x1 ;  /* 0x000000000b137211 */ /* 0x040fe400078e08ff */
[----:B------:R-:W-:Y:S01]  /*0970*/  LEA R2, R11, R2, 0x1 ;  /* 0x000000020b027211 */ /* 0x000fe200078e08ff */
[----:B------:R-:W2:Y:S04]  /*0980*/  LDCU.64 UR8, c[0x0][0x398] ;  /* 0x00007300ff0877ac */ /* 0x000ea80008000a00 */
[----:B------:R-:W-:Y:S01]  /*0990*/  IMAD R21, R7, UR7, R2 ;  /* 0x0000000707157c24 */ /* 0x000fe2000f8e0202 */
[----:B------:R-:W-:Y:S01]  /*09a0*/  UIADD3 UR6, UPT, UPT, -UR6, URZ, URZ ;  /* 0x000000ff06067290 */ /* 0x000fe2000fffe1ff */
[----:B-1----:R-:W-:-:S11]  /*09b0*/  IMAD R0, R19, UR4, R8 ;  /* 0x0000000413007c24 */ /* 0x002fd6000f8e0208 */
.L_x_4:
[----:B--2---:R-:W-:Y:S01]  /*09c0*/  ISETP.GE.U32.AND P0, PT, R2, UR9, PT ;  /* 0x0000000902007c0c */ /* 0x004fe2000bf06070 */
[----:B------:R-:W-:Y:S01]  /*09d0*/  IMAD.MOV.U32 R23, RZ, RZ, RZ ;  /* 0x000000ffff177224 */ /* 0x000fe200078e00ff */
[----:B0-----:R-:W-:Y:S02]  /*09e0*/  ISETP.GE.U32.AND P1, PT, R19, R12, PT ;  /* 0x0000000c1300720c */ /* 0x001fe40003f26070 */
[----:B------:R-:W-:Y:S02]  /*09f0*/  ISETP.GE.OR P0, PT, R7, UR8, P0 ;  /* 0x0000000807007c0c */ /* 0x000fe40008706670 */
[----:B------:R-:W-:Y:S02]  /*0a00*/  ISETP.GE.OR P1, PT, R8, R13, P1 ;  /* 0x0000000d0800720c */ /* 0x000fe40000f26670 */
[----:B------:R-:W-:-:S09]  /*0a10*/  MOV R6, RZ ;  /* 0x000000ff00067202 */ /* 0x000fd20000000f00 */
[----:B------:R-:W0:Y:S08]  /*0a20*/  @!P0 LDC.64 R14, c[0x0][0x380] ;  /* 0x0000e000ff0e8b82 */ /* 0x000e300000000a00 */
[----:B------:R-:W1:Y:S01]  /*0a30*/  @!P1 LDC.64 R10, c[0x0][0x388] ;  /* 0x0000e200ff0a9b82 */ /* 0x000e620000000a00 */
[----:B0-----:R-:W-:-:S05]  /*0a40*/  @!P0 IMAD.WIDE.U32 R14, R21, 0x4, R14 ;  /* 0x00000004150e8825 */ /* 0x001fca00078e000e */
[----:B------:R-:W2:Y:S01]  /*0a50*/  @!P0 LDG.E R23, desc[UR10][R14.64] ;  /* 0x0000000a0e178981 */ /* 0x000ea2000c1e1900 */
[----:B-1----:R-:W-:-:S05]  /*0a60*/  @!P1 IMAD.WIDE.U32 R10, R0, 0x4, R10 ;  /* 0x00000004000a9825 */ /* 0x002fca00078e000a */
[----:B------:R-:W3:Y:S01]  /*0a70*/  @!P1 LDG.E R6, desc[UR10][R10.64] ;  /* 0x0000000a0a069981 */ /* 0x000ee2000c1e1900 */
[----:B------:R-:W-:-:S04]  /*0a80*/  UIADD3 UR6, UPT, UPT, UR6, 0x1, URZ ;  /* 0x0000000106067890 */ /* 0x000fc8000fffe0ff */
[----:B------:R-:W-:Y:S01]  /*0a90*/  UISETP.NE.AND UP0, UPT, UR6, URZ, UPT ;  /* 0x000000ff0600728c */ /* 0x000fe2000bf05270 */
[----:B------:R-:W-:Y:S01]  /*0aa0*/  IADD3 R19, PT, PT, R19, 0x2, RZ ;  /* 0x0000000213137810 */ /* 0x000fe20007ffe0ff */
[----:B------:R-:W-:Y:S01]  /*0ab0*/  VIADD R2, R2, 0x2 ;  /* 0x0000000202027836 */ /* 0x000fe20000000000 */
[----:B------:R-:W-:Y:S02]  /*0ac0*/  IADD3 R21, PT, PT, R21, 0x2, RZ ;  /* 0x0000000215157810 */ /* 0x000fe40007ffe0ff */
[----:B------:R-:W-:Y:S01]  /*0ad0*/  LEA R0, R13, R0, 0x1 ;  /* 0x000000000d007211 */ /* 0x000fe200078e08ff */
        /* <DEDUP_REMOVED lines=9> */
.L_x_1:
[----:B------:R-:W0:Y:S02]  /*0b70*/  LDCU.64 UR4, c[0x0][0x3a8] ;  /* 0x00007500ff0477ac */ /* 0x000e240008000a00 */
[----:B0-----:R-:W-:-:S04]  /*0b80*/  ISETP.GE.AND P0, PT, R8, UR5, PT ;  /* 0x0000000508007c0c */ /* 0x001fc8000bf06270 */
[----:B------:R-:W-:-:S13]  /*0b90*/  ISETP.GE.OR P0, PT, R7, UR4, P0 ;  /* 0x0000000407007c0c */ /* 0x000fda0008706670 */
[----:B------:R-:W-:Y:S05]  /*0ba0*/  @P0 EXIT ;  /* 0x000000000000094d */ /* 0x000fea0003800000 */
[----:B------:R-:W0:Y:S01]  /*0bb0*/  LDC.64 R2, c[0x0][0x390] ;  /* 0x0000e400ff027b82 */ /* 0x000e220000000a00 */
[----:B------:R-:W-:-:S04]  /*0bc0*/  IMAD R7, R7, UR5, R8 ;  /* 0x0000000507077c24 */ /* 0x000fc8000f8e0208 */
[----:B0-----:R-:W-:-:S05]  /*0bd0*/  IMAD.WIDE R2, R7, 0x4, R2 ;  /* 0x0000000407027825 */ /* 0x001fca00078e0202 */
[----:B------:R-:W-:Y:S01]  /*0be0*/  STG.E desc[UR10][R2.64], R29 ;  /* 0x0000001d02007986 */ /* 0x000fe2000c10190a */
[----:B------:R-:W-:Y:S05]  /*0bf0*/  EXIT ;  /* 0x000000000000794d */ /* 0x000fea0003800000 */
.L_x_5:
        /* <DEDUP_REMOVED lines=16> */
.L_x_7:


//--------------------- .nv.shared.reserved.0     --------------------------
	.section	.nv.shared.reserved.0,"aw",@nobits
	.weak		__nv_reservedSMEM_offset_0_alias
	.size		__nv_reservedSMEM_offset_0_alias, 0, 64
	.other		__nv_reservedSMEM_offset_0_alias,@"STO_CUDA_RESERVED_SHARED STV_DEFAULT"
__nv_reservedSMEM_offset_0_alias:
	.zero		0
	.zero		64


//--------------------- .nv.shared._Z20matrixMultiplySharedPfS_S_iiiiii --------------------------
	.section	.nv.shared._Z20matrixMultiplySharedPfS_S_iiiiii,"aw",@nobits
	.sectionflags	@""
	.align	4
.nv.shared._Z20matrixMultiplySharedPfS_S_iiiiii:
	.zero		1056


//--------------------- .nv.constant0._Z21reluActivationForwardPfS_ii --------------------------
	.section	.nv.constant0._Z21reluActivationForwardPfS_ii,"a",@progbits
	.sectionflags	@""
	.align	4
.nv.constant0._Z21reluActivationForwardPfS_ii:
	.zero		920


//--------------------- .nv.constant0._Z20matrixMultiplySharedPfS_S_iiiiii --------------------------
	.section	.nv.constant0._Z20matrixMultiplySharedPfS_S_iiiiii,"a",@progbits
	.sectionflags	@""
	.align	4
.nv.constant0._Z20matrixMultiplySharedPfS_S_iiiiii:
	.zero		944


//--------------------- SYMBOLS --------------------------

	.type		.nv.reservedSmem.offset0,@object
	.size		.nv.reservedSmem.offset0,0x4
	.type		.nv.reservedSmem.cap,@object
	.size		.nv.reservedSmem.cap,0x4
